//
// Generated by NVIDIA NVVM Compiler
//
// Compiler Build ID: CL-36424714
// Cuda compilation tools, release 13.0, V13.0.88
// Based on NVVM 20.0.0
//

.version 9.0
.target sm_100
.address_size 64

	// .globl	_Z15matrixMul_naivePfS_S_ii

.visible .entry _Z15matrixMul_naivePfS_S_ii(
	.param .u64 .ptr .align 1 _Z15matrixMul_naivePfS_S_ii_param_0,
	.param .u64 .ptr .align 1 _Z15matrixMul_naivePfS_S_ii_param_1,
	.param .u64 .ptr .align 1 _Z15matrixMul_naivePfS_S_ii_param_2,
	.param .u32 _Z15matrixMul_naivePfS_S_ii_param_3,
	.param .u32 _Z15matrixMul_naivePfS_S_ii_param_4
)
{
	.reg .pred 	%p<10>;
	.reg .b32 	%r<40>;
	.reg .b32 	%f<68>;
	.reg .b64 	%rd<53>;

	ld.param.u64 	%rd6, [_Z15matrixMul_naivePfS_S_ii_param_0];
	ld.param.u64 	%rd7, [_Z15matrixMul_naivePfS_S_ii_param_1];
	ld.param.u64 	%rd8, [_Z15matrixMul_naivePfS_S_ii_param_2];
	ld.param.u32 	%r18, [_Z15matrixMul_naivePfS_S_ii_param_3];
	ld.param.u32 	%r19, [_Z15matrixMul_naivePfS_S_ii_param_4];
	cvta.to.global.u64 	%rd1, %rd8;
	cvta.to.global.u64 	%rd2, %rd7;
	mov.u32 	%r20, %ctaid.x;
	mov.u32 	%r21, %ctaid.y;
	mov.u32 	%r22, %tid.x;
	mov.u32 	%r23, %tid.y;
	mov.u32 	%r24, %ntid.y;
	mad.lo.s32 	%r1, %r21, %r24, %r23;
	mov.u32 	%r25, %ntid.x;
	mad.lo.s32 	%r2, %r20, %r25, %r22;
	setp.lt.s32 	%p1, %r18, 1;
	mov.f32 	%f67, 0f00000000;
	@%p1 bra 	$L__BB0_12;
	mul.lo.s32 	%r3, %r18, %r1;
	and.b32  	%r4, %r18, 7;
	setp.lt.u32 	%p2, %r18, 8;
	mov.f32 	%f67, 0f00000000;
	mov.b32 	%r38, 0;
	@%p2 bra 	$L__BB0_4;
	and.b32  	%r38, %r18, 2147483640;
	neg.s32 	%r36, %r38;
	shl.b32 	%r7, %r19, 3;
	mul.wide.u32 	%rd9, %r3, 4;
	add.s64 	%rd10, %rd9, %rd2;
	add.s64 	%rd52, %rd10, 16;
	mov.f32 	%f67, 0f00000000;
	mul.wide.s32 	%rd13, %r19, 4;
	mov.u32 	%r35, %r2;
$L__BB0_3:
	.pragma "nounroll";
	ld.global.f32 	%f17, [%rd52+-16];
	mul.wide.s32 	%rd11, %r35, 4;
	add.s64 	%rd12, %rd1, %rd11;
	ld.global.f32 	%f18, [%rd12];
	fma.rn.f32 	%f19, %f17, %f18, %f67;
	ld.global.f32 	%f20, [%rd52+-12];
	add.s64 	%rd14, %rd12, %rd13;
	ld.global.f32 	%f21, [%rd14];
	fma.rn.f32 	%f22, %f20, %f21, %f19;
	ld.global.f32 	%f23, [%rd52+-8];
	add.s64 	%rd15, %rd14, %rd13;
	ld.global.f32 	%f24, [%rd15];
	fma.rn.f32 	%f25, %f23, %f24, %f22;
	ld.global.f32 	%f26, [%rd52+-4];
	add.s64 	%rd16, %rd15, %rd13;
	ld.global.f32 	%f27, [%rd16];
	fma.rn.f32 	%f28, %f26, %f27, %f25;
	ld.global.f32 	%f29, [%rd52];
	add.s64 	%rd17, %rd16, %rd13;
	ld.global.f32 	%f30, [%rd17];
	fma.rn.f32 	%f31, %f29, %f30, %f28;
	ld.global.f32 	%f32, [%rd52+4];
	add.s64 	%rd18, %rd17, %rd13;
	ld.global.f32 	%f33, [%rd18];
	fma.rn.f32 	%f34, %f32, %f33, %f31;
	ld.global.f32 	%f35, [%rd52+8];
	add.s64 	%rd19, %rd18, %rd13;
	ld.global.f32 	%f36, [%rd19];
	fma.rn.f32 	%f37, %f35, %f36, %f34;
	ld.global.f32 	%f38, [%rd52+12];
	add.s64 	%rd20, %rd19, %rd13;
	ld.global.f32 	%f39, [%rd20];
	fma.rn.f32 	%f67, %f38, %f39, %f37;
	add.s32 	%r36, %r36, 8;
	add.s32 	%r35, %r35, %r7;
	add.s64 	%rd52, %rd52, 32;
	setp.ne.s32 	%p3, %r36, 0;
	@%p3 bra 	$L__BB0_3;
$L__BB0_4:
	setp.eq.s32 	%p4, %r4, 0;
	@%p4 bra 	$L__BB0_12;
	and.b32  	%r13, %r18, 3;
	setp.lt.u32 	%p5, %r4, 4;
	@%p5 bra 	$L__BB0_7;
	add.s32 	%r27, %r38, %r3;
	mul.wide.u32 	%rd21, %r27, 4;
	add.s64 	%rd22, %rd2, %rd21;
	ld.global.f32 	%f41, [%rd22];
	mad.lo.s32 	%r28, %r38, %r19, %r2;
	mul.wide.s32 	%rd23, %r28, 4;
	add.s64 	%rd24, %rd1, %rd23;
	ld.global.f32 	%f42, [%rd24];
	fma.rn.f32 	%f43, %f41, %f42, %f67;
	cvt.u64.u32 	%rd25, %r3;
	cvt.u64.u32 	%rd26, %r38;
	add.s64 	%rd27, %rd26, %rd25;
	shl.b64 	%rd28, %rd27, 2;
	add.s64 	%rd29, %rd2, %rd28;
	ld.global.f32 	%f44, [%rd29+4];
	mul.wide.s32 	%rd30, %r19, 4;
	add.s64 	%rd31, %rd24, %rd30;
	ld.global.f32 	%f45, [%rd31];
	fma.rn.f32 	%f46, %f44, %f45, %f43;
	ld.global.f32 	%f47, [%rd29+8];
	add.s64 	%rd32, %rd31, %rd30;
	ld.global.f32 	%f48, [%rd32];
	fma.rn.f32 	%f49, %f47, %f48, %f46;
	ld.global.f32 	%f50, [%rd29+12];
	add.s64 	%rd33, %rd32, %rd30;
	ld.global.f32 	%f51, [%rd33];
	fma.rn.f32 	%f67, %f50, %f51, %f49;
	add.s32 	%r38, %r38, 4;
$L__BB0_7:
	setp.eq.s32 	%p6, %r13, 0;
	@%p6 bra 	$L__BB0_12;
	setp.eq.s32 	%p7, %r13, 1;
	@%p7 bra 	$L__BB0_10;
	add.s32 	%r29, %r38, %r3;
	mul.wide.u32 	%rd34, %r29, 4;
	add.s64 	%rd35, %rd2, %rd34;
	ld.global.f32 	%f53, [%rd35];
	mad.lo.s32 	%r30, %r38, %r19, %r2;
	mul.wide.s32 	%rd36, %r30, 4;
	add.s64 	%rd37, %rd1, %rd36;
	ld.global.f32 	%f54, [%rd37];
	fma.rn.f32 	%f55, %f53, %f54, %f67;
	cvt.u64.u32 	%rd38, %r3;
	cvt.u64.u32 	%rd39, %r38;
	add.s64 	%rd40, %rd39, %rd38;
	shl.b64 	%rd41, %rd40, 2;
	add.s64 	%rd42, %rd2, %rd41;
	ld.global.f32 	%f56, [%rd42+4];
	mul.wide.s32 	%rd43, %r19, 4;
	add.s64 	%rd44, %rd37, %rd43;
	ld.global.f32 	%f57, [%rd44];
	fma.rn.f32 	%f67, %f56, %f57, %f55;
	add.s32 	%r38, %r38, 2;
$L__BB0_10:
	and.b32  	%r31, %r18, 1;
	setp.eq.b32 	%p8, %r31, 1;
	not.pred 	%p9, %p8;
	@%p9 bra 	$L__BB0_12;
	add.s32 	%r32, %r38, %r3;
	mul.wide.u32 	%rd45, %r32, 4;
	add.s64 	%rd46, %rd2, %rd45;
	ld.global.f32 	%f58, [%rd46];
	mad.lo.s32 	%r33, %r38, %r19, %r2;
	mul.wide.s32 	%rd47, %r33, 4;
	add.s64 	%rd48, %rd1, %rd47;
	ld.global.f32 	%f59, [%rd48];
	fma.rn.f32 	%f67, %f58, %f59, %f67;
$L__BB0_12:
	cvta.to.global.u64 	%rd49, %rd6;
	mad.lo.s32 	%r34, %r19, %r1, %r2;
	mul.wide.s32 	%rd50, %r34, 4;
	add.s64 	%rd51, %rd49, %rd50;
	st.global.f32 	[%rd51], %f67;
	ret;

}


// ===== COMPILED SASS (sm_100) =====

	.target	sm_100

	.elftype	@"ET_EXEC"


//--------------------- .note.nv.tkinfo           --------------------------
	.section	.note.nv.tkinfo,"",@"SHT_NOTE"
	.sectionflags	@"SHF_NOTE_NV_TKINFO"
	.tkinfo
        /*0018*/ 	.word	0x00000002
        /*0030*/ 	.string	""
        /*0030*/ 	.string	"ptxas"
        /*0030*/ 	.string	"Cuda compilation tools, release 13.0, V13.0.88"
        /*0030*/ 	.string	"Build cuda_13.0.r13.0/compiler.36424714_0"
        /*0030*/ 	.string	"-arch sm_100 -m 64 "



//--------------------- .note.nv.cuinfo           --------------------------
	.section	.note.nv.cuinfo,"",@"SHT_NOTE"
	.sectionflags	@"SHF_NOTE_NV_CUINFO"
        /*0018*/ 	.short	0x0002
        /*001a*/ 	.short	0x0064
        /*001c*/ 	.short	0x0082
	.zero		2


//--------------------- .nv.info                  --------------------------
	.section	.nv.info,"",@"SHT_CUDA_INFO"
	.align	4


	//----- nvinfo : EIATTR_REGCOUNT
	.align		4
        /*0000*/ 	.byte	0x04, 0x2f
        /*0002*/ 	.short	(.L_1 - .L_0)
	.align		4
.L_0:
        /*0004*/ 	.word	index@(_Z15matrixMul_naivePfS_S_ii)
        /*0008*/ 	.word	0x00000020


	//----- nvinfo : EIATTR_FRAME_SIZE
	.align		4
.L_1:
        /*000c*/ 	.byte	0x04, 0x11
        /*000e*/ 	.short	(.L_3 - .L_2)
	.align		4
.L_2:
        /*0010*/ 	.word	index@(_Z15matrixMul_naivePfS_S_ii)
        /*0014*/ 	.word	0x00000000


	//----- nvinfo : EIATTR_MIN_STACK_SIZE
	.align		4
.L_3:
        /*0018*/ 	.byte	0x04, 0x12
        /*001a*/ 	.short	(.L_5 - .L_4)
	.align		4
.L_4:
        /*001c*/ 	.word	index@(_Z15matrixMul_naivePfS_S_ii)
        /*0020*/ 	.word	0x00000000
.L_5:


//--------------------- .nv.compat                --------------------------
	.section	.nv.compat,"",@"SHT_CUDA_COMPAT_INFO"
	.align	4
        /*0000*/ 	.byte	0x02, 0x09, 0x00, 0x00, 0x02, 0x02, 0x01, 0x00, 0x02, 0x05, 0x05, 0x00, 0x03, 0x07, 0x01, 0x01
        /*0010*/ 	.byte	0x02, 0x03, 0x00, 0x00, 0x02, 0x06, 0x01, 0x00, 0x04, 0x0b, 0x08, 0x00, 0x09, 0x00, 0x00, 0x00
        /*0020*/ 	.byte	0x00, 0x00, 0x00, 0x00


//--------------------- .nv.info._Z15matrixMul_naivePfS_S_ii --------------------------
	.section	.nv.info._Z15matrixMul_naivePfS_S_ii,"",@"SHT_CUDA_INFO"
	.sectionflags	@""
	.align	4


	//----- nvinfo : EIATTR_CUDA_API_VERSION
	.align		4
        /*0000*/ 	.byte	0x04, 0x37
        /*0002*/ 	.short	(.L_7 - .L_6)
.L_6:
        /*0004*/ 	.word	0x00000082


	//----- nvinfo : EIATTR_KPARAM_INFO
	.align		4
.L_7:
        /*0008*/ 	.byte	0x04, 0x17
        /*000a*/ 	.short	(.L_9 - .L_8)
.L_8:
        /*000c*/ 	.word	0x00000000
        /*0010*/ 	.short	0x0004
        /*0012*/ 	.short	0x001c
        /*0014*/ 	.byte	0x00, 0xf0, 0x11, 0x00


	//----- nvinfo : EIATTR_KPARAM_INFO
	.align		4
.L_9:
        /*0018*/ 	.byte	0x04, 0x17
        /*001a*/ 	.short	(.L_11 - .L_10)
.L_10:
        /*001c*/ 	.word	0x00000000
        /*0020*/ 	.short	0x0003
        /*0022*/ 	.short	0x0018
        /*0024*/ 	.byte	0x00, 0xf0, 0x11, 0x00


	//----- nvinfo : EIATTR_KPARAM_INFO
	.align		4
.L_11:
        /*0028*/ 	.byte	0x04, 0x17
        /*002a*/ 	.short	(.L_13 - .L_12)
.L_12:
        /*002c*/ 	.word	0x00000000
        /*0030*/ 	.short	0x0002
        /*0032*/ 	.short	0x0010
        /*0034*/ 	.byte	0x00, 0xf5, 0x21, 0x00


	//----- nvinfo : EIATTR_KPARAM_INFO
	.align		4
.L_13:
        /*0038*/ 	.byte	0x04, 0x17
        /*003a*/ 	.short	(.L_15 - .L_14)
.L_14:
        /*003c*/ 	.word	0x00000000
        /*0040*/ 	.short	0x0001
        /*0042*/ 	.short	0x0008
        /*0044*/ 	.byte	0x00, 0xf5, 0x21, 0x00


	//----- nvinfo : EIATTR_KPARAM_INFO
	.align		4
.L_15:
        /*0048*/ 	.byte	0x04, 0x17
        /*004a*/ 	.short	(.L_17 - .L_16)
.L_16:
        /*004c*/ 	.word	0x00000000
        /*0050*/ 	.short	0x0000
        /*0052*/ 	.short	0x0000
        /*0054*/ 	.byte	0x00, 0xf5, 0x21, 0x00


	//----- nvinfo : EIATTR_SPARSE_MMA_MASK
	.align		4
.L_17:
        /*0058*/ 	.byte	0x03, 0x50
        /*005a*/ 	.short	0x0000


	//----- nvinfo : EIATTR_MAXREG_COUNT
	.align		4
        /*005c*/ 	.byte	0x03, 0x1b
        /*005e*/ 	.short	0x00ff


	//----- nvinfo : EIATTR_MERCURY_ISA_VERSION
	.align		4
        /*0060*/ 	.byte	0x03, 0x5f
        /*0062*/ 	.short	0x0101


	//----- nvinfo : EIATTR_VRC_CTA_INIT_COUNT
	.align		4
        /*0064*/ 	.byte	0x02, 0x4a
	.zero		1
	.zero		1


	//----- nvinfo : EIATTR_EXIT_INSTR_OFFSETS
	.align		4
        /*0068*/ 	.byte	0x04, 0x1c
        /*006a*/ 	.short	(.L_19 - .L_18)


	//   ....[0]....
.L_18:
        /*006c*/ 	.word	0x00000900


	//----- nvinfo : EIATTR_CBANK_PARAM_SIZE
	.align		4
.L_19:
        /*0070*/ 	.byte	0x03, 0x19
        /*0072*/ 	.short	0x0020


	//----- nvinfo : EIATTR_PARAM_CBANK
	.align		4
        /*0074*/ 	.byte	0x04, 0x0a
        /*0076*/ 	.short	(.L_21 - .L_20)
	.align		4
.L_20:
        /*0078*/ 	.word	index@(.nv.constant0._Z15matrixMul_naivePfS_S_ii)
        /*007c*/ 	.short	0x0380
        /*007e*/ 	.short	0x0020


	//----- nvinfo : EIATTR_SW_WAR
	.align		4
.L_21:
        /*0080*/ 	.byte	0x04, 0x36
        /*0082*/ 	.short	(.L_23 - .L_22)
.L_22:
        /*0084*/ 	.word	0x00000008
.L_23:


//--------------------- .nv.callgraph             --------------------------
	.section	.nv.callgraph,"",@"SHT_CUDA_CALLGRAPH"
	.align	4
	.sectionentsize	8
	.align		4
        /*0000*/ 	.word	0x00000000
	.align		4
        /*0004*/ 	.word	0xffffffff
	.align		4
        /*0008*/ 	.word	0x00000000
	.align		4
        /*000c*/ 	.word	0xfffffffe
	.align		4
        /*0010*/ 	.word	0x00000000
	.align		4
        /*0014*/ 	.word	0xfffffffd
	.align		4
        /*0018*/ 	.word	0x00000000
	.align		4
        /*001c*/ 	.word	0xfffffffc


//--------------------- .text._Z15matrixMul_naivePfS_S_ii --------------------------
	.section	.text._Z15matrixMul_naivePfS_S_ii,"ax",@progbits
	.align	128
        .global         _Z15matrixMul_naivePfS_S_ii
        .type           _Z15matrixMul_naivePfS_S_ii,@function
        .size           _Z15matrixMul_naivePfS_S_ii,(.L_x_6 - _Z15matrixMul_naivePfS_S_ii)
        .other          _Z15matrixMul_naivePfS_S_ii,@"STO_CUDA_ENTRY STV_DEFAULT"
_Z15matrixMul_naivePfS_S_ii:
.text._Z15matrixMul_naivePfS_S_ii:
[----:B------:R-:W-:Y:S01]  /*0000*/  LDC R1, c[0x0][0x37c] ;  /* 0x0000df00ff017b82 */ /* 0x000fe20000000800 */
[----:B------:R-:W0:Y:S01]  /*0010*/  S2R R0, SR_TID.Y ;  /* 0x0000000000007919 */ /* 0x000e220000002200 */
[----:B------:R-:W1:Y:S06]  /*0020*/  LDCU UR5, c[0x0][0x398] ;  /* 0x00007300ff0577ac */ /* 0x000e6c0008000800 */
[----:B------:R-:W0:Y:S01]  /*0030*/  LDC R3, c[0x0][0x364] ;  /* 0x0000d900ff037b82 */ /* 0x000e220000000800 */
[----:B------:R-:W-:Y:S01]  /*0040*/  HFMA2 R17, -RZ, RZ, 0, 0 ;  /* 0x00000000ff117431 */ /* 0x000fe200000001ff */
[----:B------:R-:W2:Y:S01]  /*0050*/  S2R R15, SR_TID.X ;  /* 0x00000000000f7919 */ /* 0x000ea20000002100 */
[----:B------:R-:W3:Y:S05]  /*0060*/  LDCU.64 UR8, c[0x0][0x358] ;  /* 0x00006b00ff0877ac */ /* 0x000eea0008000a00 */
[----:B------:R-:W-:Y:S08]  /*0070*/  S2UR UR4, SR_CTAID.X ;  /* 0x00000000000479c3 */ /* 0x000ff00000002500 */
[----:B------:R-:W0:Y:S01]  /*0080*/  S2UR UR6, SR_CTAID.Y ;  /* 0x00000000000679c3 */ /* 0x000e220000002600 */
[----:B-1----:R-:W-:-:S07]  /*0090*/  UISETP.GE.AND UP0, UPT, UR5, 0x1, UPT ;  /* 0x000000010500788c */ /* 0x002fce000bf06270 */
[----:B------:R-:W2:Y:S01]  /*00a0*/  LDC R2, c[0x0][0x360] ;  /* 0x0000d800ff027b82 */ /* 0x000ea20000000800 */
[----:B0-----:R-:W-:Y:S02]  /*00b0*/  IMAD R0, R3, UR6, R0 ;  /* 0x0000000603007c24 */ /* 0x001fe4000f8e0200 */
[----:B--2---:R-:W-:Y:S01]  /*00c0*/  IMAD R15, R2, UR4, R15 ;  /* 0x00000004020f7c24 */ /* 0x004fe2000f8e020f */
[----:B---3--:R-:W-:Y:S06]  /*00d0*/  BRA.U !UP0, `(.L_x_0) ;  /* 0x0000000508f47547 */ /* 0x008fec000b800000 */
[----:B------:R-:W-:Y:S02]  /*00e0*/  UISETP.GE.U32.AND UP1, UPT, UR5, 0x8, UPT ;  /* 0x000000080500788c */ /* 0x000fe4000bf26070 */
[----:B------:R-:W-:Y:S01]  /*00f0*/  IMAD R14, R0, UR5, RZ ;  /* 0x00000005000e7c24 */ /* 0x000fe2000f8e02ff */
[----:B------:R-:W-:Y:S01]  /*0100*/  ULOP3.LUT UR6, UR5, 0x7, URZ, 0xc0, !UPT ;  /* 0x0000000705067892 */ /* 0x000fe2000f8ec0ff */
[----:B------:R-:W-:Y:S01]  /*0110*/  MOV R17, RZ ;  /* 0x000000ff00117202 */ /* 0x000fe20000000f00 */
[----:B------:R-:W-:Y:S02]  /*0120*/  UMOV UR4, URZ ;  /* 0x000000ff00047c82 */ /* 0x000fe40008000000 */
[----:B------:R-:W-:Y:S02]  /*0130*/  UISETP.NE.AND UP0, UPT, UR6, URZ, UPT ;  /* 0x000000ff0600728c */ /* 0x000fe4000bf05270 */
[----:B------:R-:W-:Y:S09]  /*0140*/  BRA.U !UP1, `(.L_x_1) ;  /* 0x0000000109c47547 */ /* 0x000ff2000b800000 */
[----:B------:R-:W0:Y:S01]  /*0150*/  LDC.64 R2, c[0x0][0x388] ;  /* 0x0000e200ff027b82 */ /* 0x000e220000000a00 */
[----:B------:R-:W-:Y:S01]  /*0160*/  ULOP3.LUT UR4, UR5, 0x7ffffff8, URZ, 0xc0, !UPT ;  /* 0x7ffffff805047892 */ /* 0x000fe2000f8ec0ff */
[----:B------:R-:W-:Y:S02]  /*0170*/  MOV R17, RZ ;  /* 0x000000ff00117202 */ /* 0x000fe40000000f00 */
[----:B------:R-:W-:Y:S01]  /*0180*/  MOV R16, R15 ;  /* 0x0000000f00107202 */ /* 0x000fe20000000f00 */
[----:B------:R-:W-:Y:S01]  /*0190*/  UIADD3 UR7, UPT, UPT, -UR4, URZ, URZ ;  /* 0x000000ff04077290 */ /* 0x000fe2000fffe1ff */
[----:B0-----:R-:W-:-:S03]  /*01a0*/  IMAD.WIDE.U32 R2, R14, 0x4, R2 ;  /* 0x000000040e027825 */ /* 0x001fc600078e0002 */
[----:B------:R-:W-:-:S04]  /*01b0*/  IADD3 R4, P0, PT, R2, 0x10, RZ ;  /* 0x0000001002047810 */ /* 0x000fc80007f1e0ff */
[----:B------:R-:W-:-:S09]  /*01c0*/  IADD3.X R3, PT, PT, RZ, R3, RZ, P0, !PT ;  /* 0x00000003ff037210 */ /* 0x000fd200007fe4ff */
.L_x_2:
[----:B------:R-:W0:Y:S01]  /*01d0*/  LDC.64 R10, c[0x0][0x390] ;  /* 0x0000e400ff0a7b82 */ /* 0x000e220000000a00 */
[----:B------:R-:W-:-:S05]  /*01e0*/  MOV R2, R4 ;  /* 0x0000000400027202 */ /* 0x000fca0000000f00 */
[----:B------:R-:W2:Y:S02]  /*01f0*/  LDG.E R18, desc[UR8][R2.64+-0x10] ;  /* 0xfffff00802127981 */ /* 0x000ea4000c1e1900 */
[----:B------:R-:W1:Y:S02]  /*0200*/  LDC R19, c[0x0][0x39c] ;  /* 0x0000e700ff137b82 */ /* 0x000e640000000800 */
[----:B------:R-:W3:Y:S04]  /*0210*/  LDG.E R22, desc[UR8][R2.64+-0xc] ;  /* 0xfffff40802167981 */ /* 0x000ee8000c1e1900 */
[----:B------:R-:W4:Y:S04]  /*0220*/  LDG.E R23, desc[UR8][R2.64+-0x8] ;  /* 0xfffff80802177981 */ /* 0x000f28000c1e1900 */
[----:B------:R-:W5:Y:S04]  /*0230*/  LDG.E R25, desc[UR8][R2.64+-0x4] ;  /* 0xfffffc0802197981 */ /* 0x000f68000c1e1900 */
[----:B------:R-:W5:Y:S01]  /*0240*/  LDG.E R26, desc[UR8][R2.64] ;  /* 0x00000008021a7981 */ /* 0x000f62000c1e1900 */
[----:B0-----:R-:W-:-:S05]  /*0250*/  IMAD.WIDE R10, R16, 0x4, R10 ;  /* 0x00000004100a7825 */ /* 0x001fca00078e020a */
[----:B------:R0:W2:Y:S01]  /*0260*/  LDG.E R20, desc[UR8][R10.64] ;  /* 0x000000080a147981 */ /* 0x0000a2000c1e1900 */
[----:B-1----:R-:W-:-:S05]  /*0270*/  IMAD.WIDE R28, R19, 0x4, R10 ;  /* 0x00000004131c7825 */ /* 0x002fca00078e020a */
[----:B------:R-:W3:Y:S01]  /*0280*/  LDG.E R21, desc[UR8][R28.64] ;  /* 0x000000081c157981 */ /* 0x000ee2000c1e1900 */
[----:B------:R-:W-:-:S05]  /*0290*/  IMAD.WIDE R12, R19, 0x4, R28 ;  /* 0x00000004130c7825 */ /* 0x000fca00078e021c */
[----:B------:R1:W4:Y:S01]  /*02a0*/  LDG.E R24, desc[UR8][R12.64] ;  /* 0x000000080c187981 */ /* 0x000322000c1e1900 */
[----:B------:R-:W-:-:S03]  /*02b0*/  IMAD.WIDE R8, R19, 0x4, R12 ;  /* 0x0000000413087825 */ /* 0x000fc600078e020c */
[----:B------:R-:W5:Y:S01]  /*02c0*/  LDG.E R28, desc[UR8][R2.64+0x4] ;  /* 0x00000408021c7981 */ /* 0x000f62000c1e1900 */
[----:B------:R-:W-:-:S03]  /*02d0*/  IMAD.WIDE R4, R19, 0x4, R8 ;  /* 0x0000000413047825 */ /* 0x000fc600078e0208 */
[----:B------:R-:W5:Y:S04]  /*02e0*/  LDG.E R29, desc[UR8][R2.64+0x8] ;  /* 0x00000808021d7981 */ /* 0x000f68000c1e1900 */
[----:B------:R-:W5:Y:S01]  /*02f0*/  LDG.E R8, desc[UR8][R8.64] ;  /* 0x0000000808087981 */ /* 0x000f62000c1e1900 */
[----:B------:R-:W-:-:S03]  /*0300*/  IMAD.WIDE R6, R19, 0x4, R4 ;  /* 0x0000000413067825 */ /* 0x000fc600078e0204 */
[----:B------:R1:W5:Y:S01]  /*0310*/  LDG.E R5, desc[UR8][R4.64] ;  /* 0x0000000804057981 */ /* 0x000362000c1e1900 */
[----:B0-----:R-:W-:-:S03]  /*0320*/  IMAD.WIDE R10, R19, 0x4, R6 ;  /* 0x00000004130a7825 */ /* 0x001fc600078e0206 */
[----:B------:R-:W5:Y:S01]  /*0330*/  LDG.E R7, desc[UR8][R6.64] ;  /* 0x0000000806077981 */ /* 0x000f62000c1e1900 */
[----:B-1----:R-:W-:-:S03]  /*0340*/  IMAD.WIDE R12, R19, 0x4, R10 ;  /* 0x00000004130c7825 */ /* 0x002fc600078e020a */
[----:B------:R-:W5:Y:S04]  /*0350*/  LDG.E R27, desc[UR8][R10.64] ;  /* 0x000000080a1b7981 */ /* 0x000f68000c1e1900 */
[----:B------:R0:W5:Y:S04]  /*0360*/  LDG.E R9, desc[UR8][R2.64+0xc] ;  /* 0x00000c0802097981 */ /* 0x000168000c1e1900 */
[----:B------:R-:W5:Y:S01]  /*0370*/  LDG.E R12, desc[UR8][R12.64] ;  /* 0x000000080c0c7981 */ /* 0x000f62000c1e1900 */
[----:B------:R-:W-:-:S04]  /*0380*/  UIADD3 UR7, UPT, UPT, UR7, 0x8, URZ ;  /* 0x0000000807077890 */ /* 0x000fc8000fffe0ff */
[----:B------:R-:W-:Y:S01]  /*0390*/  UISETP.NE.AND UP1, UPT, UR7, URZ, UPT ;  /* 0x000000ff0700728c */ /* 0x000fe2000bf25270 */
[----:B------:R-:W-:Y:S02]  /*03a0*/  IADD3 R4, P0, PT, R2, 0x20, RZ ;  /* 0x0000002002047810 */ /* 0x000fe40007f1e0ff */
[----:B------:R-:W-:Y:S02]  /*03b0*/  LEA R16, R19, R16, 0x3 ;  /* 0x0000001013107211 */ /* 0x000fe400078e18ff */
[----:B0-----:R-:W-:Y:S01]  /*03c0*/  IADD3.X R3, PT, PT, RZ, R3, RZ, P0, !PT ;  /* 0x00000003ff037210 */ /* 0x001fe200007fe4ff */
[----:B--2---:R-:W-:-:S04]  /*03d0*/  FFMA R17, R18, R20, R17 ;  /* 0x0000001412117223 */ /* 0x004fc80000000011 */
[----:B---3--:R-:W-:-:S04]  /*03e0*/  FFMA R22, R22, R21, R17 ;  /* 0x0000001516167223 */ /* 0x008fc80000000011 */
[----:B----4-:R-:W-:-:S04]  /*03f0*/  FFMA R22, R23, R24, R22 ;  /* 0x0000001817167223 */ /* 0x010fc80000000016 */
[----:B-----5:R-:W-:-:S04]  /*0400*/  FFMA R25, R25, R8, R22 ;  /* 0x0000000819197223 */ /* 0x020fc80000000016 */
[----:B------:R-:W-:-:S04]  /*0410*/  FFMA R5, R26, R5, R25 ;  /* 0x000000051a057223 */ /* 0x000fc80000000019 */
[----:B------:R-:W-:-:S04]  /*0420*/  FFMA R28, R28, R7, R5 ;  /* 0x000000071c1c7223 */ /* 0x000fc80000000005 */
[----:B------:R-:W-:-:S04]  /*0430*/  FFMA R28, R29, R27, R28 ;  /* 0x0000001b1d1c7223 */ /* 0x000fc8000000001c */
[----:B------:R-:W-:Y:S01]  /*0440*/  FFMA R17, R9, R12, R28 ;  /* 0x0000000c09117223 */ /* 0x000fe2000000001c */
[----:B------:R-:W-:Y:S06]  /*0450*/  BRA.U UP1, `(.L_x_2) ;  /* 0xfffffffd015c7547 */ /* 0x000fec000b83ffff */
.L_x_1:
[----:B------:R-:W-:Y:S05]  /*0460*/  BRA.U !UP0, `(.L_x_0) ;  /* 0x0000000508107547 */ /* 0x000fea000b800000 */
[----:B------:R-:W-:Y:S02]  /*0470*/  UISETP.GE.U32.AND UP0, UPT, UR6, 0x4, UPT ;  /* 0x000000040600788c */ /* 0x000fe4000bf06070 */
[----:B------:R-:W-:-:S04]  /*0480*/  ULOP3.LUT UR7, UR5, 0x3, URZ, 0xc0, !UPT ;  /* 0x0000000305077892 */ /* 0x000fc8000f8ec0ff */
[----:B------:R-:W-:-:S03]  /*0490*/  UISETP.NE.AND UP1, UPT, UR7, URZ, UPT ;  /* 0x000000ff0700728c */ /* 0x000fc6000bf25270 */
[----:B------:R-:W-:Y:S08]  /*04a0*/  BRA.U !UP0, `(.L_x_3) ;  /* 0x0000000108707547 */ /* 0x000ff0000b800000 */
[----:B------:R-:W0:Y:S01]  /*04b0*/  LDC R13, c[0x0][0x39c] ;  /* 0x0000e700ff0d7b82 */ /* 0x000e220000000800 */
[----:B------:R-:W1:Y:S01]  /*04c0*/  LDCU.64 UR10, c[0x0][0x388] ;  /* 0x00007100ff0a77ac */ /* 0x000e620008000a00 */
[C---:B------:R-:W-:Y:S02]  /*04d0*/  IADD3 R3, PT, PT, R14.reuse, UR4, RZ ;  /* 0x000000040e037c10 */ /* 0x040fe4000fffe0ff */
[----:B------:R-:W-:-:S04]  /*04e0*/  IADD3 R10, P0, PT, R14, UR4, RZ ;  /* 0x000000040e0a7c10 */ /* 0x000fc8000ff1e0ff */
[----:B------:R-:W2:Y:S08]  /*04f0*/  LDC.64 R6, c[0x0][0x390] ;  /* 0x0000e400ff067b82 */ /* 0x000eb00000000a00 */
[----:B------:R-:W3:Y:S01]  /*0500*/  LDC.64 R4, c[0x0][0x388] ;  /* 0x0000e200ff047b82 */ /* 0x000ee20000000a00 */
[----:B0-----:R-:W-:-:S04]  /*0510*/  IMAD R9, R13, UR4, R15 ;  /* 0x000000040d097c24 */ /* 0x001fc8000f8e020f */
[----:B--2---:R-:W-:-:S04]  /*0520*/  IMAD.WIDE R6, R9, 0x4, R6 ;  /* 0x0000000409067825 */ /* 0x004fc800078e0206 */
[----:B------:R-:W-:Y:S02]  /*0530*/  IMAD.WIDE R8, R13, 0x4, R6 ;  /* 0x000000040d087825 */ /* 0x000fe400078e0206 */
[----:B------:R-:W2:Y:S02]  /*0540*/  LDG.E R6, desc[UR8][R6.64] ;  /* 0x0000000806067981 */ /* 0x000ea4000c1e1900 */
[----:B---3--:R-:W-:Y:S01]  /*0550*/  IMAD.WIDE.U32 R4, R3, 0x4, R4 ;  /* 0x0000000403047825 */ /* 0x008fe200078e0004 */
[----:B------:R-:W-:Y:S02]  /*0560*/  IADD3.X R3, PT, PT, RZ, RZ, RZ, P0, !PT ;  /* 0x000000ffff037210 */ /* 0x000fe400007fe4ff */
[----:B-1----:R-:W-:-:S03]  /*0570*/  LEA R2, P0, R10, UR10, 0x2 ;  /* 0x0000000a0a027c11 */ /* 0x002fc6000f8010ff */
[----:B------:R-:W2:Y:S01]  /*0580*/  LDG.E R4, desc[UR8][R4.64] ;  /* 0x0000000804047981 */ /* 0x000ea2000c1e1900 */
[----:B------:R-:W-:Y:S01]  /*0590*/  LEA.HI.X R3, R10, UR11, R3, 0x2, P0 ;  /* 0x0000000b0a037c11 */ /* 0x000fe200080f1403 */
[C---:B------:R-:W-:Y:S02]  /*05a0*/  IMAD.WIDE R10, R13.reuse, 0x4, R8 ;  /* 0x000000040d0a7825 */ /* 0x040fe400078e0208 */
[----:B------:R-:W3:Y:S04]  /*05b0*/  LDG.E R8, desc[UR8][R8.64] ;  /* 0x0000000808087981 */ /* 0x000ee8000c1e1900 */
[----:B------:R-:W3:Y:S01]  /*05c0*/  LDG.E R16, desc[UR8][R2.64+0x4] ;  /* 0x0000040802107981 */ /* 0x000ee2000c1e1900 */
[----:B------:R-:W-:-:S03]  /*05d0*/  IMAD.WIDE R12, R13, 0x4, R10 ;  /* 0x000000040d0c7825 */ /* 0x000fc600078e020a */
[----:B------:R-:W4:Y:S04]  /*05e0*/  LDG.E R18, desc[UR8][R10.64] ;  /* 0x000000080a127981 */ /* 0x000f28000c1e1900 */
[----:B------:R-:W4:Y:S04]  /*05f0*/  LDG.E R19, desc[UR8][R2.64+0x8] ;  /* 0x0000080802137981 */ /* 0x000f28000c1e1900 */
[----:B------:R-:W5:Y:S04]  /*0600*/  LDG.E R21, desc[UR8][R2.64+0xc] ;  /* 0x00000c0802157981 */ /* 0x000f68000c1e1900 */
[----:B------:R-:W5:Y:S01]  /*0610*/  LDG.E R12, desc[UR8][R12.64] ;  /* 0x000000080c0c7981 */ /* 0x000f62000c1e1900 */
[----:B------:R-:W-:Y:S01]  /*0620*/  UIADD3 UR4, UPT, UPT, UR4, 0x4, URZ ;  /* 0x0000000404047890 */ /* 0x000fe2000fffe0ff */
[----:B--2---:R-:W-:-:S04]  /*0630*/  FFMA R17, R4, R6, R17 ;  /* 0x0000000604117223 */ /* 0x004fc80000000011 */
[----:B---3--:R-:W-:-:S04]  /*0640*/  FFMA R16, R16, R8, R17 ;  /* 0x0000000810107223 */ /* 0x008fc80000000011 */
[----:B----4-:R-:W-:-:S04]  /*0650*/  FFMA R16, R19, R18, R16 ;  /* 0x0000001213107223 */ /* 0x010fc80000000010 */
[----:B-----5:R-:W-:-:S07]  /*0660*/  FFMA R17, R21, R12, R16 ;  /* 0x0000000c15117223 */ /* 0x020fce0000000010 */
.L_x_3:
[----:B------:R-:W-:Y:S05]  /*0670*/  BRA.U !UP1, `(.L_x_0) ;  /* 0x00000001098c7547 */ /* 0x000fea000b800000 */
[----:B------:R-:W-:Y:S02]  /*0680*/  UISETP.NE.AND UP0, UPT, UR7, 0x1, UPT ;  /* 0x000000010700788c */ /* 0x000fe4000bf05270 */
[----:B------:R-:W-:-:S04]  /*0690*/  ULOP3.LUT UR5, UR5, 0x1, URZ, 0xc0, !UPT ;  /* 0x0000000105057892 */ /* 0x000fc8000f8ec0ff */
[----:B------:R-:W-:-:S03]  /*06a0*/  UISETP.NE.U32.AND UP1, UPT, UR5, 0x1, UPT ;  /* 0x000000010500788c */ /* 0x000fc6000bf25070 */
        /* <DEDUP_REMOVED lines=9> */
[----:B---3--:R-:W-:Y:S01]  /*0740*/  IMAD.WIDE.U32 R2, R7, 0x4, R2 ;  /* 0x0000000407027825 */ /* 0x008fe200078e0002 */
[----:B------:R-:W-:Y:S02]  /*0750*/  IADD3.X R7, PT, PT, RZ, RZ, RZ, P0, !PT ;  /* 0x000000ffff077210 */ /* 0x000fe400007fe4ff */
[----:B-1----:R-:W-:Y:S01]  /*0760*/  LEA R6, P0, R10, UR6, 0x2 ;  /* 0x000000060a067c11 */ /* 0x002fe2000f8010ff */
[----:B------:R-:W-:Y:S02]  /*0770*/  IMAD.WIDE R8, R8, 0x4, R4 ;  /* 0x0000000408087825 */ /* 0x000fe400078e0204 */
[----:B------:R-:W2:Y:S01]  /*0780*/  LDG.E R2, desc[UR8][R2.64] ;  /* 0x0000000802027981 */ /* 0x000ea2000c1e1900 */
[----:B------:R-:W-:-:S03]  /*0790*/  LEA.HI.X R7, R10, UR7, R7, 0x2, P0 ;  /* 0x000000070a077c11 */ /* 0x000fc600080f1407 */
[----:B------:R-:W2:Y:S04]  /*07a0*/  LDG.E R4, desc[UR8][R4.64] ;  /* 0x0000000804047981 */ /* 0x000ea8000c1e1900 */
[----:B------:R-:W3:Y:S04]  /*07b0*/  LDG.E R6, desc[UR8][R6.64+0x4] ;  /* 0x0000040806067981 */ /* 0x000ee8000c1e1900 */
[----:B------:R-:W3:Y:S01]  /*07c0*/  LDG.E R8, desc[UR8][R8.64] ;  /* 0x0000000808087981 */ /* 0x000ee2000c1e1900 */
[----:B------:R-:W-:Y:S01]  /*07d0*/  UIADD3 UR4, UPT, UPT, UR4, 0x2, URZ ;  /* 0x0000000204047890 */ /* 0x000fe2000fffe0ff */
[----:B--2---:R-:W-:-:S04]  /*07e0*/  FFMA R17, R2, R4, R17 ;  /* 0x0000000402117223 */ /* 0x004fc80000000011 */
[----:B---3--:R-:W-:-:S07]  /*07f0*/  FFMA R17, R6, R8, R17 ;  /* 0x0000000806117223 */ /* 0x008fce0000000011 */
.L_x_4:
[----:B------:R-:W-:Y:S05]  /*0800*/  BRA.U UP1, `(.L_x_0) ;  /* 0x0000000101287547 */ /* 0x000fea000b800000 */
[----:B------:R-:W0:Y:S01]  /*0810*/  LDC R6, c[0x0][0x39c] ;  /* 0x0000e700ff067b82 */ /* 0x000e220000000800 */
[----:B------:R-:W-:-:S07]  /*0820*/  IADD3 R7, PT, PT, R14, UR4, RZ ;  /* 0x000000040e077c10 */ /* 0x000fce000fffe0ff */
[----:B------:R-:W1:Y:S08]  /*0830*/  LDC.64 R2, c[0x0][0x388] ;  /* 0x0000e200ff027b82 */ /* 0x000e700000000a00 */
[----:B------:R-:W2:Y:S01]  /*0840*/  LDC.64 R4, c[0x0][0x390] ;  /* 0x0000e400ff047b82 */ /* 0x000ea20000000a00 */
[----:B0-----:R-:W-:Y:S02]  /*0850*/  IMAD R9, R6, UR4, R15 ;  /* 0x0000000406097c24 */ /* 0x001fe4000f8e020f */
[----:B-1----:R-:W-:-:S06]  /*0860*/  IMAD.WIDE.U32 R2, R7, 0x4, R2 ;  /* 0x0000000407027825 */ /* 0x002fcc00078e0002 */
[----:B------:R-:W3:Y:S01]  /*0870*/  LDG.E R2, desc[UR8][R2.64] ;  /* 0x0000000802027981 */ /* 0x000ee2000c1e1900 */
[----:B--2---:R-:W-:-:S06]  /*0880*/  IMAD.WIDE R4, R9, 0x4, R4 ;  /* 0x0000000409047825 */ /* 0x004fcc00078e0204 */
[----:B------:R-:W3:Y:S02]  /*0890*/  LDG.E R4, desc[UR8][R4.64] ;  /* 0x0000000804047981 */ /* 0x000ee4000c1e1900 */
[----:B---3--:R-:W-:-:S07]  /*08a0*/  FFMA R17, R2, R4, R17 ;  /* 0x0000000402117223 */ /* 0x008fce0000000011 */
.L_x_0:
[----:B------:R-:W0:Y:S01]  /*08b0*/  LDC.64 R2, c[0x0][0x380] ;  /* 0x0000e000ff027b82 */ /* 0x000e220000000a00 */
[----:B------:R-:W1:Y:S02]  /*08c0*/  LDCU UR4, c[0x0][0x39c] ;  /* 0x00007380ff0477ac */ /* 0x000e640008000800 */
[----:B-1----:R-:W-:-:S04]  /*08d0*/  IMAD R15, R0, UR4, R15 ;  /* 0x00000004000f7c24 */ /* 0x002fc8000f8e020f */
[----:B0-----:R-:W-:-:S05]  /*08e0*/  IMAD.WIDE R2, R15, 0x4, R2 ;  /* 0x000000040f027825 */ /* 0x001fca00078e0202 */
[----:B------:R-:W-:Y:S01]  /*08f0*/  STG.E desc[UR8][R2.64], R17 ;  /* 0x0000001102007986 */ /* 0x000fe2000c101908 */
[----:B------:R-:W-:Y:S05]  /*0900*/  EXIT ;  /* 0x000000000000794d */ /* 0x000fea0003800000 */
.L_x_5:
[----:B------:R-:W-:-:S00]  /*0910*/  BRA `(.L_x_5) ;  /* 0xfffffffc00fc7947 */ /* 0x000fc0000383ffff */
[----:B------:R-:W-:-:S00]  /*0920*/  NOP ;  /* 0x0000000000007918 */ /* 0x000fc00000000000 */
        /* <DEDUP_REMOVED lines=13> */
.L_x_6:


//--------------------- .nv.shared.reserved.0     --------------------------
	.section	.nv.shared.reserved.0,"aw",@nobits
	.weak		__nv_reservedSMEM_offset_0_alias
	.size		__nv_reservedSMEM_offset_0_alias, 0, 64
	.other		__nv_reservedSMEM_offset_0_alias,@"STO_CUDA_RESERVED_SHARED STV_DEFAULT"
__nv_reservedSMEM_offset_0_alias:
	.zero		0
	.zero		64


//--------------------- .nv.constant0._Z15matrixMul_naivePfS_S_ii --------------------------
	.section	.nv.constant0._Z15matrixMul_naivePfS_S_ii,"a",@progbits
	.sectionflags	@""
	.align	4
.nv.constant0._Z15matrixMul_naivePfS_S_ii:
	.zero		928


//--------------------- SYMBOLS --------------------------

	.type		.nv.reservedSmem.offset0,@object
	.size		.nv.reservedSmem.offset0,0x4
